//
// Generated by NVIDIA NVVM Compiler
//
// Compiler Build ID: CL-36424714
// Cuda compilation tools, release 13.0, V13.0.88
// Based on NVVM 20.0.0
//

.version 9.0
.target sm_100
.address_size 64

	// .globl	_Z14printBlockIdxXv
.extern .func  (.param .b32 func_retval0) vprintf
(
	.param .b64 vprintf_param_0,
	.param .b64 vprintf_param_1
)
;
.global .align 1 .b8 $str[46] = {84, 104, 114, 101, 97, 100, 32, 105, 110, 32, 98, 108, 111, 99, 107, 32, 40, 37, 100, 44, 32, 37, 100, 41, 32, 104, 97, 115, 32, 98, 108, 111, 99, 107, 73, 100, 120, 46, 120, 32, 61, 32, 37, 100, 10};

.visible .entry _Z14printBlockIdxXv()
{
	.local .align 8 .b8 	__local_depot0[16];
	.reg .b64 	%SP;
	.reg .b64 	%SPL;
	.reg .b32 	%r<5>;
	.reg .b64 	%rd<5>;

	mov.u64 	%SPL, __local_depot0;
	cvta.local.u64 	%SP, %SPL;
	add.u64 	%rd1, %SP, 0;
	add.u64 	%rd2, %SPL, 0;
	mov.u32 	%r1, %ctaid.x;
	mov.u32 	%r2, %ctaid.y;
	st.local.v2.u32 	[%rd2], {%r1, %r2};
	st.local.u32 	[%rd2+8], %r1;
	mov.u64 	%rd3, $str;
	cvta.global.u64 	%rd4, %rd3;
	{ // callseq 0, 0
	.param .b64 param0;
	st.param.b64 	[param0], %rd4;
	.param .b64 param1;
	st.param.b64 	[param1], %rd1;
	.param .b32 retval0;
	call.uni (retval0), 
	vprintf, 
	(
	param0, 
	param1
	);
	ld.param.b32 	%r3, [retval0];
	} // callseq 0
	ret;

}


// ===== COMPILED SASS (sm_100) =====

	.target	sm_100

	.elftype	@"ET_EXEC"


//--------------------- .note.nv.tkinfo           --------------------------
	.section	.note.nv.tkinfo,"",@"SHT_NOTE"
	.sectionflags	@"SHF_NOTE_NV_TKINFO"
	.tkinfo
        /*0018*/ 	.word	0x00000002
        /*0030*/ 	.string	""
        /*0030*/ 	.string	"ptxas"
        /*0030*/ 	.string	"Cuda compilation tools, release 13.0, V13.0.88"
        /*0030*/ 	.string	"Build cuda_13.0.r13.0/compiler.36424714_0"
        /*0030*/ 	.string	"-arch sm_100 -m 64 "



//--------------------- .note.nv.cuinfo           --------------------------
	.section	.note.nv.cuinfo,"",@"SHT_NOTE"
	.sectionflags	@"SHF_NOTE_NV_CUINFO"
        /*0018*/ 	.short	0x0002
        /*001a*/ 	.short	0x0064
        /*001c*/ 	.short	0x0082
	.zero		2


//--------------------- .nv.info                  --------------------------
	.section	.nv.info,"",@"SHT_CUDA_INFO"
	.align	4


	//----- nvinfo : EIATTR_REGCOUNT
	.align		4
        /*0000*/ 	.byte	0x04, 0x2f
        /*0002*/ 	.short	(.L_2 - .L_1)
	.align		4
.L_1:
        /*0004*/ 	.word	index@(_Z14printBlockIdxXv)
        /*0008*/ 	.word	0x00000018


	//----- nvinfo : EIATTR_FRAME_SIZE
	.align		4
.L_2:
        /*000c*/ 	.byte	0x04, 0x11
        /*000e*/ 	.short	(.L_4 - .L_3)
	.align		4
.L_3:
        /*0010*/ 	.word	index@(_Z14printBlockIdxXv)
        /*0014*/ 	.word	0x00000010


	//----- nvinfo : EIATTR_MIN_STACK_SIZE
	.align		4
.L_4:
        /*0018*/ 	.byte	0x04, 0x12
        /*001a*/ 	.short	(.L_6 - .L_5)
	.align		4
.L_5:
        /*001c*/ 	.word	index@(_Z14printBlockIdxXv)
        /*0020*/ 	.word	0x00000010
.L_6:


//--------------------- .nv.compat                --------------------------
	.section	.nv.compat,"",@"SHT_CUDA_COMPAT_INFO"
	.align	4
        /*0000*/ 	.byte	0x02, 0x09, 0x00, 0x00, 0x02, 0x02, 0x01, 0x00, 0x02, 0x05, 0x05, 0x00, 0x03, 0x07, 0x01, 0x01
        /*0010*/ 	.byte	0x02, 0x03, 0x00, 0x00, 0x02, 0x06, 0x01, 0x00, 0x04, 0x0b, 0x08, 0x00, 0x09, 0x00, 0x00, 0x00
        /*0020*/ 	.byte	0x00, 0x00, 0x00, 0x00


//--------------------- .nv.info._Z14printBlockIdxXv --------------------------
	.section	.nv.info._Z14printBlockIdxXv,"",@"SHT_CUDA_INFO"
	.sectionflags	@""
	.align	4


	//----- nvinfo : EIATTR_CUDA_API_VERSION
	.align		4
        /*0000*/ 	.byte	0x04, 0x37
        /*0002*/ 	.short	(.L_8 - .L_7)
.L_7:
        /*0004*/ 	.word	0x00000082


	//----- nvinfo : EIATTR_SPARSE_MMA_MASK
	.align		4
.L_8:
        /*0008*/ 	.byte	0x03, 0x50
        /*000a*/ 	.short	0x0000


	//----- nvinfo : EIATTR_MAXREG_COUNT
	.align		4
        /*000c*/ 	.byte	0x03, 0x1b
        /*000e*/ 	.short	0x00ff


	//----- nvinfo : EIATTR_EXTERNS
	.align		4
        /*0010*/ 	.byte	0x04, 0x0f
        /*0012*/ 	.short	(.L_10 - .L_9)


	//   ....[0]....
	.align		4
.L_9:
        /*0014*/ 	.word	index@(vprintf)


	//----- nvinfo : EIATTR_MERCURY_ISA_VERSION
	.align		4
.L_10:
        /*0018*/ 	.byte	0x03, 0x5f
        /*001a*/ 	.short	0x0101


	//----- nvinfo : EIATTR_VRC_CTA_INIT_COUNT
	.align		4
        /*001c*/ 	.byte	0x02, 0x4a
	.zero		1
	.zero		1


	//----- nvinfo : EIATTR_SYSCALL_OFFSETS
	.align		4
        /*0020*/ 	.byte	0x04, 0x46
        /*0022*/ 	.short	(.L_12 - .L_11)


	//   ....[0]....
.L_11:
        /*0024*/ 	.word	0x00000100


	//----- nvinfo : EIATTR_EXIT_INSTR_OFFSETS
	.align		4
.L_12:
        /*0028*/ 	.byte	0x04, 0x1c
        /*002a*/ 	.short	(.L_14 - .L_13)


	//   ....[0]....
.L_13:
        /*002c*/ 	.word	0x00000110


	//----- nvinfo : EIATTR_SW_WAR
	.align		4
.L_14:
        /*0030*/ 	.byte	0x04, 0x36
        /*0032*/ 	.short	(.L_16 - .L_15)
.L_15:
        /*0034*/ 	.word	0x00000008
.L_16:


//--------------------- .nv.callgraph             --------------------------
	.section	.nv.callgraph,"",@"SHT_CUDA_CALLGRAPH"
	.align	4
	.sectionentsize	8
	.align		4
        /*0000*/ 	.word	0x00000000
	.align		4
        /*0004*/ 	.word	0xffffffff
	.align		4
        /*0008*/ 	.word	index@(_Z14printBlockIdxXv)
	.align		4
        /*000c*/ 	.word	index@(vprintf)
	.align		4
        /*0010*/ 	.word	0x00000000
	.align		4
        /*0014*/ 	.word	0xfffffffe
	.align		4
        /*0018*/ 	.word	0x00000000
	.align		4
        /*001c*/ 	.word	0xfffffffd
	.align		4
        /*0020*/ 	.word	0x00000000
	.align		4
        /*0024*/ 	.word	0xfffffffc


//--------------------- .nv.constant4             --------------------------
	.section	.nv.constant4,"a",@progbits
	.align	8
	.align		8
.nv.constant4:
        /*0000*/ 	.dword	vprintf
	.align		8
        /*0008*/ 	.dword	$str


//--------------------- .text._Z14printBlockIdxXv --------------------------
	.section	.text._Z14printBlockIdxXv,"ax",@progbits
	.align	128
        .global         _Z14printBlockIdxXv
        .type           _Z14printBlockIdxXv,@function
        .size           _Z14printBlockIdxXv,(.L_x_2 - _Z14printBlockIdxXv)
        .other          _Z14printBlockIdxXv,@"STO_CUDA_ENTRY STV_DEFAULT"
_Z14printBlockIdxXv:
.text._Z14printBlockIdxXv:
[----:B------:R-:W0:Y:S01]  /*0000*/  LDC R1, c[0x0][0x37c] ;  /* 0x0000df00ff017b82 */ /* 0x000e220000000800 */
[----:B------:R-:W1:Y:S01]  /*0010*/  S2R R8, SR_CTAID.X ;  /* 0x0000000000087919 */ /* 0x000e620000002500 */
[----:B0-----:R-:W-:Y:S01]  /*0020*/  VIADD R1, R1, 0xfffffff0 ;  /* 0xfffffff001017836 */ /* 0x001fe20000000000 */
[----:B------:R-:W-:Y:S01]  /*0030*/  MOV R0, 0x0 ;  /* 0x0000000000007802 */ /* 0x000fe20000000f00 */
[----:B------:R-:W0:Y:S01]  /*0040*/  LDCU UR4, c[0x0][0x2f8] ;  /* 0x00005f00ff0477ac */ /* 0x000e220008000800 */
[----:B------:R-:W2:Y:S03]  /*0050*/  S2R R9, SR_CTAID.Y ;  /* 0x0000000000097919 */ /* 0x000ea60000002600 */
[----:B------:R3:W4:Y:S01]  /*0060*/  LDC.64 R2, c[0x4][R0] ;  /* 0x0100000000027b82 */ /* 0x0007220000000a00 */
[----:B------:R-:W5:Y:S01]  /*0070*/  LDCU.64 UR6, c[0x4][0x8] ;  /* 0x01000100ff0677ac */ /* 0x000f620008000a00 */
[----:B------:R-:W1:Y:S01]  /*0080*/  LDCU UR5, c[0x0][0x2fc] ;  /* 0x00005f80ff0577ac */ /* 0x000e620008000800 */
[----:B0-----:R-:W-:Y:S01]  /*0090*/  IADD3 R6, P0, PT, R1, UR4, RZ ;  /* 0x0000000401067c10 */ /* 0x001fe2000ff1e0ff */
[----:B-----5:R-:W-:Y:S01]  /*00a0*/  IMAD.U32 R4, RZ, RZ, UR6 ;  /* 0x00000006ff047e24 */ /* 0x020fe2000f8e00ff */
[----:B------:R-:W-:-:S03]  /*00b0*/  MOV R5, UR7 ;  /* 0x0000000700057c02 */ /* 0x000fc60008000f00 */
[----:B-1----:R-:W-:Y:S01]  /*00c0*/  IMAD.X R7, RZ, RZ, UR5, P0 ;  /* 0x00000005ff077e24 */ /* 0x002fe200080e06ff */
[----:B------:R3:W-:Y:S04]  /*00d0*/  STL [R1+0x8], R8 ;  /* 0x0000080801007387 */ /* 0x0007e80000100800 */
[----:B--2---:R3:W-:Y:S03]  /*00e0*/  STL.64 [R1], R8 ;  /* 0x0000000801007387 */ /* 0x0047e60000100a00 */
[----:B------:R-:W-:-:S07]  /*00f0*/  LEPC R20, `(.L_x_0) ;  /* 0x000000001014794e */ /* 0x000fce0000000000 */
[----:B---34-:R-:W-:Y:S05]  /*0100*/  CALL.ABS.NOINC R2 ;  /* 0x0000000002007343 */ /* 0x018fea0003c00000 */
.L_x_0:
[----:B------:R-:W-:Y:S05]  /*0110*/  EXIT ;  /* 0x000000000000794d */ /* 0x000fea0003800000 */
.L_x_1:
[----:B------:R-:W-:-:S00]  /*0120*/  BRA `(.L_x_1) ;  /* 0xfffffffc00fc7947 */ /* 0x000fc0000383ffff */
[----:B------:R-:W-:-:S00]  /*0130*/  NOP ;  /* 0x0000000000007918 */ /* 0x000fc00000000000 */
        /* <DEDUP_REMOVED lines=12> */
.L_x_2:


//--------------------- .nv.global.init           --------------------------
	.section	.nv.global.init,"aw",@progbits
.nv.global.init:
	.type		$str,@object
	.size		$str,(.L_0 - $str)
$str:
        /*0000*/ 	.byte	0x54, 0x68, 0x72, 0x65, 0x61, 0x64, 0x20, 0x69, 0x6e, 0x20, 0x62, 0x6c, 0x6f, 0x63, 0x6b, 0x20
        /*0010*/ 	.byte	0x28, 0x25, 0x64, 0x2c, 0x20, 0x25, 0x64, 0x29, 0x20, 0x68, 0x61, 0x73, 0x20, 0x62, 0x6c, 0x6f
        /*0020*/ 	.byte	0x63, 0x6b, 0x49, 0x64, 0x78, 0x2e, 0x78, 0x20, 0x3d, 0x20, 0x25, 0x64, 0x0a, 0x00
.L_0:


//--------------------- .nv.shared.reserved.0     --------------------------
	.section	.nv.shared.reserved.0,"aw",@nobits
	.weak		__nv_reservedSMEM_offset_0_alias
	.size		__nv_reservedSMEM_offset_0_alias, 0, 64
	.other		__nv_reservedSMEM_offset_0_alias,@"STO_CUDA_RESERVED_SHARED STV_DEFAULT"
__nv_reservedSMEM_offset_0_alias:
	.zero		0
	.zero		64


//--------------------- .nv.constant0._Z14printBlockIdxXv --------------------------
	.section	.nv.constant0._Z14printBlockIdxXv,"a",@progbits
	.sectionflags	@""
	.align	4
.nv.constant0._Z14printBlockIdxXv:
	.zero		896


//--------------------- SYMBOLS --------------------------

	.type		.nv.reservedSmem.offset0,@object
	.size		.nv.reservedSmem.offset0,0x4
	.type		vprintf,@function
